//
// Generated by NVIDIA NVVM Compiler
//
// Compiler Build ID: CL-36424714
// Cuda compilation tools, release 13.0, V13.0.88
// Based on NVVM 20.0.0
//

.version 9.0
.target sm_100
.address_size 64

	// .globl	_Z12MatMulKernelPfS_S_
// _ZZ12MatMulKernelPfS_S_E8shared_A has been demoted
// _ZZ12MatMulKernelPfS_S_E8shared_B has been demoted

.visible .entry _Z12MatMulKernelPfS_S_(
	.param .u64 .ptr .align 1 _Z12MatMulKernelPfS_S__param_0,
	.param .u64 .ptr .align 1 _Z12MatMulKernelPfS_S__param_1,
	.param .u64 .ptr .align 1 _Z12MatMulKernelPfS_S__param_2
)
{
	.reg .pred 	%p<11>;
	.reg .b32 	%r<36>;
	.reg .b32 	%f<108>;
	.reg .b64 	%rd<13>;
	// demoted variable
	.shared .align 4 .b8 _ZZ12MatMulKernelPfS_S_E8shared_A[4096];
	// demoted variable
	.shared .align 4 .b8 _ZZ12MatMulKernelPfS_S_E8shared_B[4096];
	ld.param.u64 	%rd4, [_Z12MatMulKernelPfS_S__param_0];
	ld.param.u64 	%rd5, [_Z12MatMulKernelPfS_S__param_1];
	ld.param.u64 	%rd3, [_Z12MatMulKernelPfS_S__param_2];
	cvta.to.global.u64 	%rd1, %rd5;
	cvta.to.global.u64 	%rd2, %rd4;
	mov.u32 	%r22, %ctaid.y;
	mov.u32 	%r23, %ctaid.x;
	mov.u32 	%r33, %tid.y;
	mov.u32 	%r31, %tid.x;
	mov.u32 	%r24, %ntid.y;
	mad.lo.s32 	%r3, %r22, %r24, %r33;
	mov.u32 	%r25, %ntid.x;
	mad.lo.s32 	%r4, %r23, %r25, %r31;
	shl.b32 	%r26, %r33, 7;
	mov.u32 	%r27, _ZZ12MatMulKernelPfS_S_E8shared_A;
	add.s32 	%r5, %r27, %r26;
	shl.b32 	%r28, %r31, 2;
	add.s32 	%r6, %r5, %r28;
	mov.u32 	%r29, _ZZ12MatMulKernelPfS_S_E8shared_B;
	add.s32 	%r8, %r29, %r28;
	add.s32 	%r7, %r8, %r26;
	mad.lo.s32 	%r34, %r33, 993, %r4;
	mad.lo.s32 	%r32, %r3, 103, %r31;
	mov.f32 	%f105, 0f00000000;
	mov.b32 	%r35, 0;
$L__BB0_1:
	setp.gt.u32 	%p1, %r3, 382;
	setp.gt.u32 	%p2, %r31, 102;
	mov.f32 	%f106, 0f00000000;
	or.pred  	%p3, %p1, %p2;
	@%p3 bra 	$L__BB0_3;
	mul.wide.u32 	%rd6, %r32, 4;
	add.s64 	%rd7, %rd2, %rd6;
	ld.global.f32 	%f106, [%rd7];
$L__BB0_3:
	setp.gt.s32 	%p4, %r4, 992;
	st.shared.f32 	[%r6], %f106;
	setp.gt.u32 	%p5, %r33, 102;
	mov.f32 	%f107, 0f00000000;
	or.pred  	%p6, %p4, %p5;
	@%p6 bra 	$L__BB0_5;
	mul.wide.s32 	%rd8, %r34, 4;
	add.s64 	%rd9, %rd1, %rd8;
	ld.global.f32 	%f107, [%rd9];
$L__BB0_5:
	st.shared.f32 	[%r7], %f107;
	bar.sync 	0;
	ld.shared.f32 	%f10, [%r5];
	ld.shared.f32 	%f11, [%r8];
	fma.rn.f32 	%f12, %f10, %f11, %f105;
	ld.shared.f32 	%f13, [%r5+4];
	ld.shared.f32 	%f14, [%r8+128];
	fma.rn.f32 	%f15, %f13, %f14, %f12;
	ld.shared.f32 	%f16, [%r5+8];
	ld.shared.f32 	%f17, [%r8+256];
	fma.rn.f32 	%f18, %f16, %f17, %f15;
	ld.shared.f32 	%f19, [%r5+12];
	ld.shared.f32 	%f20, [%r8+384];
	fma.rn.f32 	%f21, %f19, %f20, %f18;
	ld.shared.f32 	%f22, [%r5+16];
	ld.shared.f32 	%f23, [%r8+512];
	fma.rn.f32 	%f24, %f22, %f23, %f21;
	ld.shared.f32 	%f25, [%r5+20];
	ld.shared.f32 	%f26, [%r8+640];
	fma.rn.f32 	%f27, %f25, %f26, %f24;
	ld.shared.f32 	%f28, [%r5+24];
	ld.shared.f32 	%f29, [%r8+768];
	fma.rn.f32 	%f30, %f28, %f29, %f27;
	ld.shared.f32 	%f31, [%r5+28];
	ld.shared.f32 	%f32, [%r8+896];
	fma.rn.f32 	%f33, %f31, %f32, %f30;
	ld.shared.f32 	%f34, [%r5+32];
	ld.shared.f32 	%f35, [%r8+1024];
	fma.rn.f32 	%f36, %f34, %f35, %f33;
	ld.shared.f32 	%f37, [%r5+36];
	ld.shared.f32 	%f38, [%r8+1152];
	fma.rn.f32 	%f39, %f37, %f38, %f36;
	ld.shared.f32 	%f40, [%r5+40];
	ld.shared.f32 	%f41, [%r8+1280];
	fma.rn.f32 	%f42, %f40, %f41, %f39;
	ld.shared.f32 	%f43, [%r5+44];
	ld.shared.f32 	%f44, [%r8+1408];
	fma.rn.f32 	%f45, %f43, %f44, %f42;
	ld.shared.f32 	%f46, [%r5+48];
	ld.shared.f32 	%f47, [%r8+1536];
	fma.rn.f32 	%f48, %f46, %f47, %f45;
	ld.shared.f32 	%f49, [%r5+52];
	ld.shared.f32 	%f50, [%r8+1664];
	fma.rn.f32 	%f51, %f49, %f50, %f48;
	ld.shared.f32 	%f52, [%r5+56];
	ld.shared.f32 	%f53, [%r8+1792];
	fma.rn.f32 	%f54, %f52, %f53, %f51;
	ld.shared.f32 	%f55, [%r5+60];
	ld.shared.f32 	%f56, [%r8+1920];
	fma.rn.f32 	%f57, %f55, %f56, %f54;
	ld.shared.f32 	%f58, [%r5+64];
	ld.shared.f32 	%f59, [%r8+2048];
	fma.rn.f32 	%f60, %f58, %f59, %f57;
	ld.shared.f32 	%f61, [%r5+68];
	ld.shared.f32 	%f62, [%r8+2176];
	fma.rn.f32 	%f63, %f61, %f62, %f60;
	ld.shared.f32 	%f64, [%r5+72];
	ld.shared.f32 	%f65, [%r8+2304];
	fma.rn.f32 	%f66, %f64, %f65, %f63;
	ld.shared.f32 	%f67, [%r5+76];
	ld.shared.f32 	%f68, [%r8+2432];
	fma.rn.f32 	%f69, %f67, %f68, %f66;
	ld.shared.f32 	%f70, [%r5+80];
	ld.shared.f32 	%f71, [%r8+2560];
	fma.rn.f32 	%f72, %f70, %f71, %f69;
	ld.shared.f32 	%f73, [%r5+84];
	ld.shared.f32 	%f74, [%r8+2688];
	fma.rn.f32 	%f75, %f73, %f74, %f72;
	ld.shared.f32 	%f76, [%r5+88];
	ld.shared.f32 	%f77, [%r8+2816];
	fma.rn.f32 	%f78, %f76, %f77, %f75;
	ld.shared.f32 	%f79, [%r5+92];
	ld.shared.f32 	%f80, [%r8+2944];
	fma.rn.f32 	%f81, %f79, %f80, %f78;
	ld.shared.f32 	%f82, [%r5+96];
	ld.shared.f32 	%f83, [%r8+3072];
	fma.rn.f32 	%f84, %f82, %f83, %f81;
	ld.shared.f32 	%f85, [%r5+100];
	ld.shared.f32 	%f86, [%r8+3200];
	fma.rn.f32 	%f87, %f85, %f86, %f84;
	ld.shared.f32 	%f88, [%r5+104];
	ld.shared.f32 	%f89, [%r8+3328];
	fma.rn.f32 	%f90, %f88, %f89, %f87;
	ld.shared.f32 	%f91, [%r5+108];
	ld.shared.f32 	%f92, [%r8+3456];
	fma.rn.f32 	%f93, %f91, %f92, %f90;
	ld.shared.f32 	%f94, [%r5+112];
	ld.shared.f32 	%f95, [%r8+3584];
	fma.rn.f32 	%f96, %f94, %f95, %f93;
	ld.shared.f32 	%f97, [%r5+116];
	ld.shared.f32 	%f98, [%r8+3712];
	fma.rn.f32 	%f99, %f97, %f98, %f96;
	ld.shared.f32 	%f100, [%r5+120];
	ld.shared.f32 	%f101, [%r8+3840];
	fma.rn.f32 	%f102, %f100, %f101, %f99;
	ld.shared.f32 	%f103, [%r5+124];
	ld.shared.f32 	%f104, [%r8+3968];
	fma.rn.f32 	%f105, %f103, %f104, %f102;
	bar.sync 	0;
	add.s32 	%r35, %r35, 1;
	add.s32 	%r34, %r34, 31776;
	add.s32 	%r33, %r33, 32;
	add.s32 	%r32, %r32, 32;
	add.s32 	%r31, %r31, 32;
	setp.ne.s32 	%p7, %r35, 4;
	@%p7 bra 	$L__BB0_1;
	setp.gt.s32 	%p8, %r4, 992;
	setp.gt.u32 	%p9, %r3, 382;
	or.pred  	%p10, %p9, %p8;
	@%p10 bra 	$L__BB0_8;
	mad.lo.s32 	%r30, %r3, 993, %r4;
	cvta.to.global.u64 	%rd10, %rd3;
	mul.wide.s32 	%rd11, %r30, 4;
	add.s64 	%rd12, %rd10, %rd11;
	st.global.f32 	[%rd12], %f105;
$L__BB0_8:
	ret;

}


// ===== COMPILED SASS (sm_100) =====

	.target	sm_100

	.elftype	@"ET_EXEC"


//--------------------- .note.nv.tkinfo           --------------------------
	.section	.note.nv.tkinfo,"",@"SHT_NOTE"
	.sectionflags	@"SHF_NOTE_NV_TKINFO"
	.tkinfo
        /*0018*/ 	.word	0x00000002
        /*0030*/ 	.string	""
        /*0030*/ 	.string	"ptxas"
        /*0030*/ 	.string	"Cuda compilation tools, release 13.0, V13.0.88"
        /*0030*/ 	.string	"Build cuda_13.0.r13.0/compiler.36424714_0"
        /*0030*/ 	.string	"-arch sm_100 -m 64 "



//--------------------- .note.nv.cuinfo           --------------------------
	.section	.note.nv.cuinfo,"",@"SHT_NOTE"
	.sectionflags	@"SHF_NOTE_NV_CUINFO"
        /*0018*/ 	.short	0x0002
        /*001a*/ 	.short	0x0064
        /*001c*/ 	.short	0x0082
	.zero		2


//--------------------- .nv.info                  --------------------------
	.section	.nv.info,"",@"SHT_CUDA_INFO"
	.align	4


	//----- nvinfo : EIATTR_REGCOUNT
	.align		4
        /*0000*/ 	.byte	0x04, 0x2f
        /*0002*/ 	.short	(.L_1 - .L_0)
	.align		4
.L_0:
        /*0004*/ 	.word	index@(_Z12MatMulKernelPfS_S_)
        /*0008*/ 	.word	0x00000020


	//----- nvinfo : EIATTR_FRAME_SIZE
	.align		4
.L_1:
        /*000c*/ 	.byte	0x04, 0x11
        /*000e*/ 	.short	(.L_3 - .L_2)
	.align		4
.L_2:
        /*0010*/ 	.word	index@(_Z12MatMulKernelPfS_S_)
        /*0014*/ 	.word	0x00000000


	//----- nvinfo : EIATTR_MIN_STACK_SIZE
	.align		4
.L_3:
        /*0018*/ 	.byte	0x04, 0x12
        /*001a*/ 	.short	(.L_5 - .L_4)
	.align		4
.L_4:
        /*001c*/ 	.word	index@(_Z12MatMulKernelPfS_S_)
        /*0020*/ 	.word	0x00000000
.L_5:


//--------------------- .nv.compat                --------------------------
	.section	.nv.compat,"",@"SHT_CUDA_COMPAT_INFO"
	.align	4
        /*0000*/ 	.byte	0x02, 0x09, 0x00, 0x00, 0x02, 0x02, 0x01, 0x00, 0x02, 0x05, 0x05, 0x00, 0x03, 0x07, 0x01, 0x01
        /*0010*/ 	.byte	0x02, 0x03, 0x00, 0x00, 0x02, 0x06, 0x01, 0x00, 0x04, 0x0b, 0x08, 0x00, 0x09, 0x00, 0x00, 0x00
        /*0020*/ 	.byte	0x00, 0x00, 0x00, 0x00


//--------------------- .nv.info._Z12MatMulKernelPfS_S_ --------------------------
	.section	.nv.info._Z12MatMulKernelPfS_S_,"",@"SHT_CUDA_INFO"
	.sectionflags	@""
	.align	4


	//----- nvinfo : EIATTR_CUDA_API_VERSION
	.align		4
        /*0000*/ 	.byte	0x04, 0x37
        /*0002*/ 	.short	(.L_7 - .L_6)
.L_6:
        /*0004*/ 	.word	0x00000082


	//----- nvinfo : EIATTR_KPARAM_INFO
	.align		4
.L_7:
        /*0008*/ 	.byte	0x04, 0x17
        /*000a*/ 	.short	(.L_9 - .L_8)
.L_8:
        /*000c*/ 	.word	0x00000000
        /*0010*/ 	.short	0x0002
        /*0012*/ 	.short	0x0010
        /*0014*/ 	.byte	0x00, 0xf5, 0x21, 0x00


	//----- nvinfo : EIATTR_KPARAM_INFO
	.align		4
.L_9:
        /*0018*/ 	.byte	0x04, 0x17
        /*001a*/ 	.short	(.L_11 - .L_10)
.L_10:
        /*001c*/ 	.word	0x00000000
        /*0020*/ 	.short	0x0001
        /*0022*/ 	.short	0x0008
        /*0024*/ 	.byte	0x00, 0xf5, 0x21, 0x00


	//----- nvinfo : EIATTR_KPARAM_INFO
	.align		4
.L_11:
        /*0028*/ 	.byte	0x04, 0x17
        /*002a*/ 	.short	(.L_13 - .L_12)
.L_12:
        /*002c*/ 	.word	0x00000000
        /*0030*/ 	.short	0x0000
        /*0032*/ 	.short	0x0000
        /*0034*/ 	.byte	0x00, 0xf5, 0x21, 0x00


	//----- nvinfo : EIATTR_SPARSE_MMA_MASK
	.align		4
.L_13:
        /*0038*/ 	.byte	0x03, 0x50
        /*003a*/ 	.short	0x0000


	//----- nvinfo : EIATTR_MAXREG_COUNT
	.align		4
        /*003c*/ 	.byte	0x03, 0x1b
        /*003e*/ 	.short	0x00ff


	//----- nvinfo : EIATTR_NUM_BARRIERS
	.align		4
        /*0040*/ 	.byte	0x02, 0x4c
        /*0042*/ 	.byte	0x01
	.zero		1


	//----- nvinfo : EIATTR_MERCURY_ISA_VERSION
	.align		4
        /*0044*/ 	.byte	0x03, 0x5f
        /*0046*/ 	.short	0x0101


	//----- nvinfo : EIATTR_VRC_CTA_INIT_COUNT
	.align		4
        /*0048*/ 	.byte	0x02, 0x4a
	.zero		1
	.zero		1


	//----- nvinfo : EIATTR_EXIT_INSTR_OFFSETS
	.align		4
        /*004c*/ 	.byte	0x04, 0x1c
        /*004e*/ 	.short	(.L_15 - .L_14)


	//   ....[0]....
.L_14:
        /*0050*/ 	.word	0x00000780


	//   ....[1]....
        /*0054*/ 	.word	0x000007d0


	//----- nvinfo : EIATTR_CBANK_PARAM_SIZE
	.align		4
.L_15:
        /*0058*/ 	.byte	0x03, 0x19
        /*005a*/ 	.short	0x0018


	//----- nvinfo : EIATTR_PARAM_CBANK
	.align		4
        /*005c*/ 	.byte	0x04, 0x0a
        /*005e*/ 	.short	(.L_17 - .L_16)
	.align		4
.L_16:
        /*0060*/ 	.word	index@(.nv.constant0._Z12MatMulKernelPfS_S_)
        /*0064*/ 	.short	0x0380
        /*0066*/ 	.short	0x0018


	//----- nvinfo : EIATTR_SW_WAR
	.align		4
.L_17:
        /*0068*/ 	.byte	0x04, 0x36
        /*006a*/ 	.short	(.L_19 - .L_18)
.L_18:
        /*006c*/ 	.word	0x00000008
.L_19:


//--------------------- .nv.callgraph             --------------------------
	.section	.nv.callgraph,"",@"SHT_CUDA_CALLGRAPH"
	.align	4
	.sectionentsize	8
	.align		4
        /*0000*/ 	.word	0x00000000
	.align		4
        /*0004*/ 	.word	0xffffffff
	.align		4
        /*0008*/ 	.word	0x00000000
	.align		4
        /*000c*/ 	.word	0xfffffffe
	.align		4
        /*0010*/ 	.word	0x00000000
	.align		4
        /*0014*/ 	.word	0xfffffffd
	.align		4
        /*0018*/ 	.word	0x00000000
	.align		4
        /*001c*/ 	.word	0xfffffffc


//--------------------- .text._Z12MatMulKernelPfS_S_ --------------------------
	.section	.text._Z12MatMulKernelPfS_S_,"ax",@progbits
	.align	128
        .global         _Z12MatMulKernelPfS_S_
        .type           _Z12MatMulKernelPfS_S_,@function
        .size           _Z12MatMulKernelPfS_S_,(.L_x_2 - _Z12MatMulKernelPfS_S_)
        .other          _Z12MatMulKernelPfS_S_,@"STO_CUDA_ENTRY STV_DEFAULT"
_Z12MatMulKernelPfS_S_:
.text._Z12MatMulKernelPfS_S_:
[----:B------:R-:W-:Y:S01]  /*0000*/  LDC R1, c[0x0][0x37c] ;  /* 0x0000df00ff017b82 */ /* 0x000fe20000000800 */
[----:B------:R-:W0:Y:S07]  /*0010*/  S2R R16, SR_TID.Y ;  /* 0x0000000000107919 */ /* 0x000e2e0000002200 */
[----:B------:R-:W1:Y:S01]  /*0020*/  S2UR UR6, SR_CgaCtaId ;  /* 0x00000000000679c3 */ /* 0x000e620000008800 */
[----:B------:R-:W-:Y:S01]  /*0030*/  UMOV UR4, 0x400 ;  /* 0x0000040000047882 */ /* 0x000fe20000000000 */
[----:B------:R-:W-:Y:S01]  /*0040*/  HFMA2 R7, -RZ, RZ, 0, 0 ;  /* 0x00000000ff077431 */ /* 0x000fe200000001ff */
[----:B------:R-:W2:Y:S01]  /*0050*/  S2R R0, SR_TID.X ;  /* 0x0000000000007919 */ /* 0x000ea20000002100 */
[----:B------:R-:W-:Y:S01]  /*0060*/  UIADD3 UR5, UPT, UPT, UR4, 0x1000, URZ ;  /* 0x0000100004057890 */ /* 0x000fe2000fffe0ff */
[----:B------:R-:W3:Y:S03]  /*0070*/  LDCU.64 UR8, c[0x0][0x358] ;  /* 0x00006b00ff0877ac */ /* 0x000ee60008000a00 */
[----:B------:R-:W4:Y:S08]  /*0080*/  LDC R3, c[0x0][0x364] ;  /* 0x0000d900ff037b82 */ /* 0x000f300000000800 */
[----:B------:R-:W4:Y:S08]  /*0090*/  S2UR UR7, SR_CTAID.Y ;  /* 0x00000000000779c3 */ /* 0x000f300000002600 */
[----:B------:R-:W5:Y:S01]  /*00a0*/  S2UR UR10, SR_CTAID.X ;  /* 0x00000000000a79c3 */ /* 0x000f620000002500 */
[----:B-1----:R-:W-:-:S02]  /*00b0*/  ULEA UR4, UR6, UR4, 0x18 ;  /* 0x0000000406047291 */ /* 0x002fc4000f8ec0ff */
[----:B------:R-:W-:-:S04]  /*00c0*/  ULEA UR5, UR6, UR5, 0x18 ;  /* 0x0000000506057291 */ /* 0x000fc8000f8ec0ff */
[----:B0-----:R-:W-:Y:S01]  /*00d0*/  LEA R21, R16, UR4, 0x7 ;  /* 0x0000000410157c11 */ /* 0x001fe2000f8e38ff */
[----:B------:R-:W5:Y:S01]  /*00e0*/  LDC R23, c[0x0][0x360] ;  /* 0x0000d800ff177b82 */ /* 0x000f620000000800 */
[----:B------:R-:W-:Y:S01]  /*00f0*/  UMOV UR4, URZ ;  /* 0x000000ff00047c82 */ /* 0x000fe20008000000 */
[C---:B--2---:R-:W-:Y:S02]  /*0100*/  LEA R19, R0.reuse, UR5, 0x2 ;  /* 0x0000000500137c11 */ /* 0x044fe4000f8e10ff */
[----:B------:R-:W-:Y:S02]  /*0110*/  LEA R18, R0, R21, 0x2 ;  /* 0x0000001500127211 */ /* 0x000fe400078e10ff */
[----:B------:R-:W-:Y:S01]  /*0120*/  LEA R17, R16, R19, 0x7 ;  /* 0x0000001310117211 */ /* 0x000fe200078e38ff */
[----:B----4-:R-:W-:-:S04]  /*0130*/  IMAD R20, R3, UR7, R16 ;  /* 0x0000000703147c24 */ /* 0x010fc8000f8e0210 */
[--C-:B------:R-:W-:Y:S02]  /*0140*/  IMAD R2, R20, 0x67, R0.reuse ;  /* 0x0000006714027824 */ /* 0x100fe400078e0200 */
[----:B-----5:R-:W-:-:S04]  /*0150*/  IMAD R23, R23, UR10, R0 ;  /* 0x0000000a17177c24 */ /* 0x020fc8000f8e0200 */
[----:B---3--:R-:W-:-:S07]  /*0160*/  IMAD R3, R16, 0x3e1, R23 ;  /* 0x000003e110037824 */ /* 0x008fce00078e0217 */
.L_x_0:
[----:B------:R-:W-:Y:S02]  /*0170*/  ISETP.GT.U32.AND P1, PT, R0, 0x66, PT ;  /* 0x000000660000780c */ /* 0x000fe40003f24070 */
[----:B------:R-:W-:Y:S02]  /*0180*/  ISETP.GT.U32.AND P0, PT, R16, 0x66, PT ;  /* 0x000000661000780c */ /* 0x000fe40003f04070 */
[----:B------:R-:W-:Y:S02]  /*0190*/  ISETP.GT.U32.OR P1, PT, R20, 0x17e, P1 ;  /* 0x0000017e1400780c */ /* 0x000fe40000f24470 */
[----:B------:R-:W-:Y:S02]  /*01a0*/  ISETP.GT.OR P0, PT, R23, 0x3e0, P0 ;  /* 0x000003e01700780c */ /* 0x000fe40000704670 */
[----:B------:R-:W-:Y:S02]  /*01b0*/  MOV R25, RZ ;  /* 0x000000ff00197202 */ /* 0x000fe40000000f00 */
[----:B------:R-:W-:-:S07]  /*01c0*/  MOV R6, RZ ;  /* 0x000000ff00067202 */ /* 0x000fce0000000f00 */
[----:B------:R-:W0:Y:S08]  /*01d0*/  @!P1 LDC.64 R12, c[0x0][0x380] ;  /* 0x0000e000ff0c9b82 */ /* 0x000e300000000a00 */
[----:B------:R-:W1:Y:S01]  /*01e0*/  @!P0 LDC.64 R4, c[0x0][0x388] ;  /* 0x0000e200ff048b82 */ /* 0x000e620000000a00 */
[----:B0-----:R-:W-:-:S05]  /*01f0*/  @!P1 IMAD.WIDE.U32 R12, R2, 0x4, R12 ;  /* 0x00000004020c9825 */ /* 0x001fca00078e000c */
[----:B------:R-:W2:Y:S01]  /*0200*/  @!P1 LDG.E R25, desc[UR8][R12.64] ;  /* 0x000000080c199981 */ /* 0x000ea2000c1e1900 */
[----:B-1----:R-:W-:-:S05]  /*0210*/  @!P0 IMAD.WIDE R4, R3, 0x4, R4 ;  /* 0x0000000403048825 */ /* 0x002fca00078e0204 */
[----:B------:R-:W3:Y:S01]  /*0220*/  @!P0 LDG.E R6, desc[UR8][R4.64] ;  /* 0x0000000804068981 */ /* 0x000ee2000c1e1900 */
[----:B------:R-:W-:-:S04]  /*0230*/  UIADD3 UR4, UPT, UPT, UR4, 0x1, URZ ;  /* 0x0000000104047890 */ /* 0x000fc8000fffe0ff */
[----:B------:R-:W-:Y:S01]  /*0240*/  UISETP.NE.AND UP0, UPT, UR4, 0x4, UPT ;  /* 0x000000040400788c */ /* 0x000fe2000bf05270 */
[----:B------:R-:W-:Y:S02]  /*0250*/  IADD3 R16, PT, PT, R16, 0x20, RZ ;  /* 0x0000002010107810 */ /* 0x000fe40007ffe0ff */
[----:B------:R-:W-:Y:S02]  /*0260*/  IADD3 R0, PT, PT, R0, 0x20, RZ ;  /* 0x0000002000007810 */ /* 0x000fe40007ffe0ff */
[----:B------:R-:W-:Y:S02]  /*0270*/  IADD3 R2, PT, PT, R2, 0x20, RZ ;  /* 0x0000002002027810 */ /* 0x000fe40007ffe0ff */
[----:B------:R-:W-:Y:S01]  /*0280*/  IADD3 R3, PT, PT, R3, 0x7c20, RZ ;  /* 0x00007c2003037810 */ /* 0x000fe20007ffe0ff */
[----:B--2---:R-:W-:Y:S04]  /*0290*/  STS [R18], R25 ;  /* 0x0000001912007388 */ /* 0x004fe80000000800 */
[----:B---3--:R-:W-:Y:S01]  /*02a0*/  STS [R17], R6 ;  /* 0x0000000611007388 */ /* 0x008fe20000000800 */
[----:B------:R-:W-:Y:S06]  /*02b0*/  BAR.SYNC.DEFER_BLOCKING 0x0 ;  /* 0x0000000000007b1d */ /* 0x000fec0000010000 */
[----:B------:R-:W-:Y:S04]  /*02c0*/  LDS R24, [R19] ;  /* 0x0000000013187984 */ /* 0x000fe80000000800 */
[----:B------:R-:W0:Y:S04]  /*02d0*/  LDS.128 R8, [R21] ;  /* 0x0000000015087984 */ /* 0x000e280000000c00 */
[----:B------:R-:W1:Y:S04]  /*02e0*/  LDS R29, [R19+0x80] ;  /* 0x00008000131d7984 */ /* 0x000e680000000800 */
[----:B------:R-:W2:Y:S04]  /*02f0*/  LDS R28, [R19+0x100] ;  /* 0x00010000131c7984 */ /* 0x000ea80000000800 */
[----:B------:R-:W3:Y:S04]  /*0300*/  LDS R26, [R19+0x180] ;  /* 0x00018000131a7984 */ /* 0x000ee80000000800 */
[----:B------:R-:W-:Y:S04]  /*0310*/  LDS R27, [R19+0x200] ;  /* 0x00020000131b7984 */ /* 0x000fe80000000800 */
[----:B------:R-:W4:Y:S04]  /*0320*/  LDS.128 R12, [R21+0x10] ;  /* 0x00001000150c7984 */ /* 0x000f280000000c00 */
[----:B------:R-:W5:Y:S04]  /*0330*/  LDS R22, [R19+0x280] ;  /* 0x0002800013167984 */ /* 0x000f680000000800 */
[----:B------:R-:W5:Y:S01]  /*0340*/  LDS R25, [R19+0x300] ;  /* 0x0003000013197984 */ /* 0x000f620000000800 */
[----:B0-----:R-:W-:-:S03]  /*0350*/  FFMA R8, R8, R24, R7 ;  /* 0x0000001808087223 */ /* 0x001fc60000000007 */
[----:B------:R-:W0:Y:S01]  /*0360*/  LDS R24, [R19+0x380] ;  /* 0x0003800013187984 */ /* 0x000e220000000800 */
[----:B-1----:R-:W-:-:S03]  /*0370*/  FFMA R9, R29, R9, R8 ;  /* 0x000000091d097223 */ /* 0x002fc60000000008 */
[----:B------:R-:W-:Y:S01]  /*0380*/  LDS.128 R4, [R21+0x20] ;  /* 0x0000200015047984 */ /* 0x000fe20000000c00 */
[----:B--2---:R-:W-:-:S03]  /*0390*/  FFMA R29, R28, R10, R9 ;  /* 0x0000000a1c1d7223 */ /* 0x004fc60000000009 */
[----:B------:R-:W1:Y:S01]  /*03a0*/  LDS R9, [R19+0x400] ;  /* 0x0004000013097984 */ /* 0x000e620000000800 */
[----:B---3--:R-:W-:-:S03]  /*03b0*/  FFMA R29, R26, R11, R29 ;  /* 0x0000000b1a1d7223 */ /* 0x008fc6000000001d */
[----:B------:R-:W2:Y:S04]  /*03c0*/  LDS R8, [R19+0x480] ;  /* 0x0004800013087984 */ /* 0x000ea80000000800 */
[----:B------:R-:W3:Y:S01]  /*03d0*/  LDS R11, [R19+0x500] ;  /* 0x00050000130b7984 */ /* 0x000ee20000000800 */
[----:B----4-:R-:W-:-:S03]  /*03e0*/  FFMA R27, R12, R27, R29 ;  /* 0x0000001b0c1b7223 */ /* 0x010fc6000000001d */
[----:B------:R-:W-:Y:S01]  /*03f0*/  LDS R26, [R19+0x880] ;  /* 0x00088000131a7984 */ /* 0x000fe20000000800 */
[----:B-----5:R-:W-:-:S03]  /*0400*/  FFMA R10, R22, R13, R27 ;  /* 0x0000000d160a7223 */ /* 0x020fc6000000001b */
[----:B------:R-:W4:Y:S01]  /*0410*/  LDS R22, [R19+0x580] ;  /* 0x0005800013167984 */ /* 0x000f220000000800 */
[----:B------:R-:W-:-:S03]  /*0420*/  FFMA R25, R25, R14, R10 ;  /* 0x0000000e19197223 */ /* 0x000fc6000000000a */
[----:B------:R-:W-:Y:S04]  /*0430*/  LDS R27, [R19+0x700] ;  /* 0x00070000131b7984 */ /* 0x000fe80000000800 */
[----:B------:R-:W-:Y:S01]  /*0440*/  LDS R28, [R19+0xa80] ;  /* 0x000a8000131c7984 */ /* 0x000fe20000000800 */
[----:B0-----:R-:W-:-:S03]  /*0450*/  FFMA R29, R24, R15, R25 ;  /* 0x0000000f181d7223 */ /* 0x001fc60000000019 */
[----:B------:R-:W-:Y:S04]  /*0460*/  LDS R25, [R19+0x600] ;  /* 0x0006000013197984 */ /* 0x000fe80000000800 */
[----:B------:R-:W0:Y:S04]  /*0470*/  LDS.128 R12, [R21+0x30] ;  /* 0x00003000150c7984 */ /* 0x000e280000000c00 */
[----:B------:R-:W5:Y:S01]  /*0480*/  LDS R24, [R19+0x680] ;  /* 0x0006800013187984 */ /* 0x000f620000000800 */
[----:B-1----:R-:W-:-:S03]  /*0490*/  FFMA R9, R4, R9, R29 ;  /* 0x0000000904097223 */ /* 0x002fc6000000001d */
[----:B------:R-:W1:Y:S01]  /*04a0*/  LDS R4, [R19+0x780] ;  /* 0x0007800013047984 */ /* 0x000e620000000800 */
[----:B--2---:R-:W-:-:S03]  /*04b0*/  FFMA R8, R8, R5, R9 ;  /* 0x0000000508087223 */ /* 0x004fc60000000009 */
[----:B------:R-:W-:Y:S01]  /*04c0*/  LDS R29, [R19+0x800] ;  /* 0x00080000131d7984 */ /* 0x000fe20000000800 */
[----:B---3--:R-:W-:-:S03]  /*04d0*/  FFMA R5, R11, R6, R8 ;  /* 0x000000060b057223 */ /* 0x008fc60000000008 */
[----:B------:R-:W2:Y:S01]  /*04e0*/  LDS.128 R8, [R21+0x40] ;  /* 0x0000400015087984 */ /* 0x000ea20000000c00 */
[----:B----4-:R-:W-:-:S03]  /*04f0*/  FFMA R5, R22, R7, R5 ;  /* 0x0000000716057223 */ /* 0x010fc60000000005 */
[----:B------:R-:W3:Y:S01]  /*0500*/  LDS R22, [R19+0x900] ;  /* 0x0009000013167984 */ /* 0x000ee20000000800 */
[----:B0-----:R-:W-:-:S03]  /*0510*/  FFMA R5, R12, R25, R5 ;  /* 0x000000190c057223 */ /* 0x001fc60000000005 */
[----:B------:R-:W-:Y:S01]  /*0520*/  LDS R25, [R19+0xa00] ;  /* 0x000a000013197984 */ /* 0x000fe20000000800 */
[----:B-----5:R-:W-:-:S04]  /*0530*/  FFMA R24, R24, R13, R5 ;  /* 0x0000000d18187223 */ /* 0x020fc80000000005 */
[----:B------:R-:W-:Y:S02]  /*0540*/  FFMA R27, R27, R14, R24 ;  /* 0x0000000e1b1b7223 */ /* 0x000fe40000000018 */
[----:B------:R-:W0:Y:S02]  /*0550*/  LDS R24, [R19+0x980] ;  /* 0x0009800013187984 */ /* 0x000e240000000800 */
[----:B-1----:R-:W-:Y:S02]  /*0560*/  FFMA R15, R4, R15, R27 ;  /* 0x0000000f040f7223 */ /* 0x002fe4000000001b */
[----:B------:R-:W1:Y:S04]  /*0570*/  LDS.128 R4, [R21+0x50] ;  /* 0x0000500015047984 */ /* 0x000e680000000c00 */
[----:B------:R-:W4:Y:S01]  /*0580*/  LDS R27, [R19+0xb00] ;  /* 0x000b0000131b7984 */ /* 0x000f220000000800 */
[----:B--2---:R-:W-:-:S03]  /*0590*/  FFMA R15, R8, R29, R15 ;  /* 0x0000001d080f7223 */ /* 0x004fc6000000000f */
[----:B------:R-:W2:Y:S01]  /*05a0*/  LDS R8, [R19+0xb80] ;  /* 0x000b800013087984 */ /* 0x000ea20000000800 */
[----:B------:R-:W-:-:S03]  /*05b0*/  FFMA R9, R26, R9, R15 ;  /* 0x000000091a097223 */ /* 0x000fc6000000000f */
[----:B------:R-:W-:Y:S01]  /*05c0*/  LDS.128 R12, [R21+0x60] ;  /* 0x00006000150c7984 */ /* 0x000fe20000000c00 */
[----:B---3--:R-:W-:-:S03]  /*05d0*/  FFMA R29, R22, R10, R9 ;  /* 0x0000000a161d7223 */ /* 0x008fc60000000009 */
[----:B------:R-:W3:Y:S04]  /*05e0*/  LDS R9, [R19+0xc00] ;  /* 0x000c000013097984 */ /* 0x000ee80000000800 */
[----:B------:R-:W5:Y:S04]  /*05f0*/  LDS R10, [R19+0xc80] ;  /* 0x000c8000130a7984 */ /* 0x000f680000000800 */
[----:B------:R-:W-:Y:S01]  /*0600*/  LDS R22, [R19+0xd80] ;  /* 0x000d800013167984 */ /* 0x000fe20000000800 */
[----:B0-----:R-:W-:-:S04]  /*0610*/  FFMA R11, R24, R11, R29 ;  /* 0x0000000b180b7223 */ /* 0x001fc8000000001d */
[----:B-1----:R-:W-:Y:S02]  /*0620*/  FFMA R11, R4, R25, R11 ;  /* 0x00000019040b7223 */ /* 0x002fe4000000000b */
[----:B------:R-:W-:Y:S02]  /*0630*/  LDS R25, [R19+0xf00] ;  /* 0x000f000013197984 */ /* 0x000fe40000000800 */
[----:B------:R-:W-:Y:S02]  /*0640*/  FFMA R28, R28, R5, R11 ;  /* 0x000000051c1c7223 */ /* 0x000fe4000000000b */
[----:B------:R-:W0:Y:S02]  /*0650*/  LDS R11, [R19+0xd00] ;  /* 0x000d0000130b7984 */ /* 0x000e240000000800 */
[----:B----4-:R-:W-:-:S04]  /*0660*/  FFMA R27, R27, R6, R28 ;  /* 0x000000061b1b7223 */ /* 0x010fc8000000001c */
[----:B--2---:R-:W-:Y:S02]  /*0670*/  FFMA R29, R8, R7, R27 ;  /* 0x00000007081d7223 */ /* 0x004fe4000000001b */
[----:B------:R-:W-:Y:S04]  /*0680*/  LDS R27, [R19+0xe00] ;  /* 0x000e0000131b7984 */ /* 0x000fe80000000800 */
[----:B------:R-:W1:Y:S04]  /*0690*/  LDS.128 R4, [R21+0x70] ;  /* 0x0000700015047984 */ /* 0x000e680000000c00 */
[----:B------:R-:W2:Y:S01]  /*06a0*/  LDS R8, [R19+0xe80] ;  /* 0x000e800013087984 */ /* 0x000ea20000000800 */
[----:B---3--:R-:W-:-:S03]  /*06b0*/  FFMA R9, R12, R9, R29 ;  /* 0x000000090c097223 */ /* 0x008fc6000000001d */
[----:B------:R-:W3:Y:S01]  /*06c0*/  LDS R12, [R19+0xf80] ;  /* 0x000f8000130c7984 */ /* 0x000ee20000000800 */
[----:B-----5:R-:W-:-:S04]  /*06d0*/  FFMA R10, R10, R13, R9 ;  /* 0x0000000d0a0a7223 */ /* 0x020fc80000000009 */
[----:B0-----:R-:W-:-:S04]  /*06e0*/  FFMA R11, R11, R14, R10 ;  /* 0x0000000e0b0b7223 */ /* 0x001fc8000000000a */
[----:B------:R-:W-:-:S04]  /*06f0*/  FFMA R11, R22, R15, R11 ;  /* 0x0000000f160b7223 */ /* 0x000fc8000000000b */
[----:B-1----:R-:W-:-:S04]  /*0700*/  FFMA R11, R4, R27, R11 ;  /* 0x0000001b040b7223 */ /* 0x002fc8000000000b */
[----:B--2---:R-:W-:-:S04]  /*0710*/  FFMA R8, R8, R5, R11 ;  /* 0x0000000508087223 */ /* 0x004fc8000000000b */
[----:B------:R-:W-:-:S04]  /*0720*/  FFMA R25, R25, R6, R8 ;  /* 0x0000000619197223 */ /* 0x000fc80000000008 */
[----:B---3--:R-:W-:Y:S01]  /*0730*/  FFMA R7, R12, R7, R25 ;  /* 0x000000070c077223 */ /* 0x008fe20000000019 */
[----:B------:R-:W-:Y:S06]  /*0740*/  BAR.SYNC.DEFER_BLOCKING 0x0 ;  /* 0x0000000000007b1d */ /* 0x000fec0000010000 */
[----:B------:R-:W-:Y:S05]  /*0750*/  BRA.U UP0, `(.L_x_0) ;  /* 0xfffffff900847547 */ /* 0x000fea000b83ffff */
[----:B------:R-:W-:-:S04]  /*0760*/  ISETP.GT.AND P0, PT, R23, 0x3e0, PT ;  /* 0x000003e01700780c */ /* 0x000fc80003f04270 */
[----:B------:R-:W-:-:S13]  /*0770*/  ISETP.GT.U32.OR P0, PT, R20, 0x17e, P0 ;  /* 0x0000017e1400780c */ /* 0x000fda0000704470 */
[----:B------:R-:W-:Y:S05]  /*0780*/  @P0 EXIT ;  /* 0x000000000000094d */ /* 0x000fea0003800000 */
[----:B------:R-:W0:Y:S01]  /*0790*/  LDC.64 R2, c[0x0][0x390] ;  /* 0x0000e400ff027b82 */ /* 0x000e220000000a00 */
[----:B------:R-:W-:-:S04]  /*07a0*/  IMAD R23, R20, 0x3e1, R23 ;  /* 0x000003e114177824 */ /* 0x000fc800078e0217 */
[----:B0-----:R-:W-:-:S05]  /*07b0*/  IMAD.WIDE R2, R23, 0x4, R2 ;  /* 0x0000000417027825 */ /* 0x001fca00078e0202 */
[----:B------:R-:W-:Y:S01]  /*07c0*/  STG.E desc[UR8][R2.64], R7 ;  /* 0x0000000702007986 */ /* 0x000fe2000c101908 */
[----:B------:R-:W-:Y:S05]  /*07d0*/  EXIT ;  /* 0x000000000000794d */ /* 0x000fea0003800000 */
.L_x_1:
[----:B------:R-:W-:-:S00]  /*07e0*/  BRA `(.L_x_1) ;  /* 0xfffffffc00fc7947 */ /* 0x000fc0000383ffff */
[----:B------:R-:W-:-:S00]  /*07f0*/  NOP ;  /* 0x0000000000007918 */ /* 0x000fc00000000000 */
        /* <DEDUP_REMOVED lines=8> */
.L_x_2:


//--------------------- .nv.shared._Z12MatMulKernelPfS_S_ --------------------------
	.section	.nv.shared._Z12MatMulKernelPfS_S_,"aw",@nobits
	.sectionflags	@""
	.align	4
.nv.shared._Z12MatMulKernelPfS_S_:
	.zero		9216


//--------------------- .nv.shared.reserved.0     --------------------------
	.section	.nv.shared.reserved.0,"aw",@nobits
	.weak		__nv_reservedSMEM_offset_0_alias
	.size		__nv_reservedSMEM_offset_0_alias, 0, 64
	.other		__nv_reservedSMEM_offset_0_alias,@"STO_CUDA_RESERVED_SHARED STV_DEFAULT"
__nv_reservedSMEM_offset_0_alias:
	.zero		0
	.zero		64


//--------------------- .nv.constant0._Z12MatMulKernelPfS_S_ --------------------------
	.section	.nv.constant0._Z12MatMulKernelPfS_S_,"a",@progbits
	.sectionflags	@""
	.align	4
.nv.constant0._Z12MatMulKernelPfS_S_:
	.zero		920


//--------------------- SYMBOLS --------------------------

	.type		.nv.reservedSmem.offset0,@object
	.size		.nv.reservedSmem.offset0,0x4
	.type		.nv.reservedSmem.cap,@object
	.size		.nv.reservedSmem.cap,0x4
